//
// Generated by NVIDIA NVVM Compiler
//
// Compiler Build ID: CL-36424714
// Cuda compilation tools, release 13.0, V13.0.88
// Based on NVVM 20.0.0
//

.version 9.0
.target sm_100
.address_size 64

	// .globl	_Z3addPiS_S_

.visible .entry _Z3addPiS_S_(
	.param .u64 .ptr .align 1 _Z3addPiS_S__param_0,
	.param .u64 .ptr .align 1 _Z3addPiS_S__param_1,
	.param .u64 .ptr .align 1 _Z3addPiS_S__param_2
)
{
	.reg .pred 	%p<4>;
	.reg .b32 	%r<13>;
	.reg .b64 	%rd<15>;

	ld.param.u64 	%rd5, [_Z3addPiS_S__param_0];
	ld.param.u64 	%rd6, [_Z3addPiS_S__param_1];
	ld.param.u64 	%rd7, [_Z3addPiS_S__param_2];
	mov.u32 	%r6, %tid.x;
	mov.u32 	%r1, %ntid.x;
	mov.u32 	%r7, %ctaid.x;
	mad.lo.s32 	%r12, %r1, %r7, %r6;
	setp.gt.s32 	%p1, %r12, 49;
	@%p1 bra 	$L__BB0_5;
	mov.u32 	%r8, %nctaid.x;
	add.s32 	%r3, %r8, %r1;
	cvta.to.global.u64 	%rd1, %rd5;
	cvta.to.global.u64 	%rd2, %rd6;
	cvta.to.global.u64 	%rd3, %rd7;
$L__BB0_2:
	// begin inline asm
	mov.u64 	%rd8, %clock64;
	// end inline asm
$L__BB0_3:
	// begin inline asm
	mov.u64 	%rd9, %clock64;
	// end inline asm
	sub.s64 	%rd10, %rd9, %rd8;
	setp.lt.s64 	%p2, %rd10, 100;
	@%p2 bra 	$L__BB0_3;
	mul.wide.s32 	%rd11, %r12, 4;
	add.s64 	%rd12, %rd1, %rd11;
	ld.global.u32 	%r9, [%rd12];
	add.s64 	%rd13, %rd2, %rd11;
	ld.global.u32 	%r10, [%rd13];
	add.s32 	%r11, %r10, %r9;
	add.s64 	%rd14, %rd3, %rd11;
	st.global.u32 	[%rd14], %r11;
	add.s32 	%r12, %r3, %r12;
	setp.lt.s32 	%p3, %r12, 50;
	@%p3 bra 	$L__BB0_2;
$L__BB0_5:
	ret;

}


// ===== COMPILED SASS (sm_100) =====

	.target	sm_100

	.elftype	@"ET_EXEC"


//--------------------- .note.nv.tkinfo           --------------------------
	.section	.note.nv.tkinfo,"",@"SHT_NOTE"
	.sectionflags	@"SHF_NOTE_NV_TKINFO"
	.tkinfo
        /*0018*/ 	.word	0x00000002
        /*0030*/ 	.string	""
        /*0030*/ 	.string	"ptxas"
        /*0030*/ 	.string	"Cuda compilation tools, release 13.0, V13.0.88"
        /*0030*/ 	.string	"Build cuda_13.0.r13.0/compiler.36424714_0"
        /*0030*/ 	.string	"-arch sm_100 -m 64 "



//--------------------- .note.nv.cuinfo           --------------------------
	.section	.note.nv.cuinfo,"",@"SHT_NOTE"
	.sectionflags	@"SHF_NOTE_NV_CUINFO"
        /*0018*/ 	.short	0x0002
        /*001a*/ 	.short	0x0064
        /*001c*/ 	.short	0x0082
	.zero		2


//--------------------- .nv.info                  --------------------------
	.section	.nv.info,"",@"SHT_CUDA_INFO"
	.align	4


	//----- nvinfo : EIATTR_REGCOUNT
	.align		4
        /*0000*/ 	.byte	0x04, 0x2f
        /*0002*/ 	.short	(.L_1 - .L_0)
	.align		4
.L_0:
        /*0004*/ 	.word	index@(_Z3addPiS_S_)
        /*0008*/ 	.word	0x0000000c


	//----- nvinfo : EIATTR_FRAME_SIZE
	.align		4
.L_1:
        /*000c*/ 	.byte	0x04, 0x11
        /*000e*/ 	.short	(.L_3 - .L_2)
	.align		4
.L_2:
        /*0010*/ 	.word	index@(_Z3addPiS_S_)
        /*0014*/ 	.word	0x00000000


	//----- nvinfo : EIATTR_MIN_STACK_SIZE
	.align		4
.L_3:
        /*0018*/ 	.byte	0x04, 0x12
        /*001a*/ 	.short	(.L_5 - .L_4)
	.align		4
.L_4:
        /*001c*/ 	.word	index@(_Z3addPiS_S_)
        /*0020*/ 	.word	0x00000000
.L_5:


//--------------------- .nv.compat                --------------------------
	.section	.nv.compat,"",@"SHT_CUDA_COMPAT_INFO"
	.align	4
        /*0000*/ 	.byte	0x02, 0x09, 0x00, 0x00, 0x02, 0x02, 0x01, 0x00, 0x02, 0x05, 0x05, 0x00, 0x03, 0x07, 0x01, 0x01
        /*0010*/ 	.byte	0x02, 0x03, 0x00, 0x00, 0x02, 0x06, 0x01, 0x00, 0x04, 0x0b, 0x08, 0x00, 0x09, 0x00, 0x00, 0x00
        /*0020*/ 	.byte	0x00, 0x00, 0x00, 0x00


//--------------------- .nv.info._Z3addPiS_S_     --------------------------
	.section	.nv.info._Z3addPiS_S_,"",@"SHT_CUDA_INFO"
	.sectionflags	@""
	.align	4


	//----- nvinfo : EIATTR_CUDA_API_VERSION
	.align		4
        /*0000*/ 	.byte	0x04, 0x37
        /*0002*/ 	.short	(.L_7 - .L_6)
.L_6:
        /*0004*/ 	.word	0x00000082


	//----- nvinfo : EIATTR_KPARAM_INFO
	.align		4
.L_7:
        /*0008*/ 	.byte	0x04, 0x17
        /*000a*/ 	.short	(.L_9 - .L_8)
.L_8:
        /*000c*/ 	.word	0x00000000
        /*0010*/ 	.short	0x0002
        /*0012*/ 	.short	0x0010
        /*0014*/ 	.byte	0x00, 0xf5, 0x21, 0x00


	//----- nvinfo : EIATTR_KPARAM_INFO
	.align		4
.L_9:
        /*0018*/ 	.byte	0x04, 0x17
        /*001a*/ 	.short	(.L_11 - .L_10)
.L_10:
        /*001c*/ 	.word	0x00000000
        /*0020*/ 	.short	0x0001
        /*0022*/ 	.short	0x0008
        /*0024*/ 	.byte	0x00, 0xf5, 0x21, 0x00


	//----- nvinfo : EIATTR_KPARAM_INFO
	.align		4
.L_11:
        /*0028*/ 	.byte	0x04, 0x17
        /*002a*/ 	.short	(.L_13 - .L_12)
.L_12:
        /*002c*/ 	.word	0x00000000
        /*0030*/ 	.short	0x0000
        /*0032*/ 	.short	0x0000
        /*0034*/ 	.byte	0x00, 0xf5, 0x21, 0x00


	//----- nvinfo : EIATTR_SPARSE_MMA_MASK
	.align		4
.L_13:
        /*0038*/ 	.byte	0x03, 0x50
        /*003a*/ 	.short	0x0000


	//----- nvinfo : EIATTR_MAXREG_COUNT
	.align		4
        /*003c*/ 	.byte	0x03, 0x1b
        /*003e*/ 	.short	0x00ff


	//----- nvinfo : EIATTR_MERCURY_ISA_VERSION
	.align		4
        /*0040*/ 	.byte	0x03, 0x5f
        /*0042*/ 	.short	0x0101


	//----- nvinfo : EIATTR_VRC_CTA_INIT_COUNT
	.align		4
        /*0044*/ 	.byte	0x02, 0x4a
	.zero		1
	.zero		1


	//----- nvinfo : EIATTR_EXIT_INSTR_OFFSETS
	.align		4
        /*0048*/ 	.byte	0x04, 0x1c
        /*004a*/ 	.short	(.L_15 - .L_14)


	//   ....[0]....
.L_14:
        /*004c*/ 	.word	0x00000060


	//   ....[1]....
        /*0050*/ 	.word	0x000001e0


	//----- nvinfo : EIATTR_CRS_STACK_SIZE
	.align		4
.L_15:
        /*0054*/ 	.byte	0x04, 0x1e
        /*0056*/ 	.short	(.L_17 - .L_16)
.L_16:
        /*0058*/ 	.word	0x00000000


	//----- nvinfo : EIATTR_CBANK_PARAM_SIZE
	.align		4
.L_17:
        /*005c*/ 	.byte	0x03, 0x19
        /*005e*/ 	.short	0x0018


	//----- nvinfo : EIATTR_PARAM_CBANK
	.align		4
        /*0060*/ 	.byte	0x04, 0x0a
        /*0062*/ 	.short	(.L_19 - .L_18)
	.align		4
.L_18:
        /*0064*/ 	.word	index@(.nv.constant0._Z3addPiS_S_)
        /*0068*/ 	.short	0x0380
        /*006a*/ 	.short	0x0018


	//----- nvinfo : EIATTR_SW_WAR
	.align		4
.L_19:
        /*006c*/ 	.byte	0x04, 0x36
        /*006e*/ 	.short	(.L_21 - .L_20)
.L_20:
        /*0070*/ 	.word	0x00000008
.L_21:


//--------------------- .nv.callgraph             --------------------------
	.section	.nv.callgraph,"",@"SHT_CUDA_CALLGRAPH"
	.align	4
	.sectionentsize	8
	.align		4
        /*0000*/ 	.word	0x00000000
	.align		4
        /*0004*/ 	.word	0xffffffff
	.align		4
        /*0008*/ 	.word	0x00000000
	.align		4
        /*000c*/ 	.word	0xfffffffe
	.align		4
        /*0010*/ 	.word	0x00000000
	.align		4
        /*0014*/ 	.word	0xfffffffd
	.align		4
        /*0018*/ 	.word	0x00000000
	.align		4
        /*001c*/ 	.word	0xfffffffc


//--------------------- .text._Z3addPiS_S_        --------------------------
	.section	.text._Z3addPiS_S_,"ax",@progbits
	.align	128
        .global         _Z3addPiS_S_
        .type           _Z3addPiS_S_,@function
        .size           _Z3addPiS_S_,(.L_x_3 - _Z3addPiS_S_)
        .other          _Z3addPiS_S_,@"STO_CUDA_ENTRY STV_DEFAULT"
_Z3addPiS_S_:
.text._Z3addPiS_S_:
[----:B------:R-:W-:Y:S01]  /*0000*/  LDC R1, c[0x0][0x37c] ;  /* 0x0000df00ff017b82 */ /* 0x000fe20000000800 */
[----:B------:R-:W0:Y:S01]  /*0010*/  S2R R0, SR_TID.X ;  /* 0x0000000000007919 */ /* 0x000e220000002100 */
[----:B------:R-:W0:Y:S01]  /*0020*/  LDCU UR4, c[0x0][0x360] ;  /* 0x00006c00ff0477ac */ /* 0x000e220008000800 */
[----:B------:R-:W0:Y:S02]  /*0030*/  S2R R3, SR_CTAID.X ;  /* 0x0000000000037919 */ /* 0x000e240000002500 */
[----:B0-----:R-:W-:-:S05]  /*0040*/  IMAD R0, R3, UR4, R0 ;  /* 0x0000000403007c24 */ /* 0x001fca000f8e0200 */
[----:B------:R-:W-:-:S13]  /*0050*/  ISETP.GT.AND P0, PT, R0, 0x31, PT ;  /* 0x000000310000780c */ /* 0x000fda0003f04270 */
[----:B------:R-:W-:Y:S05]  /*0060*/  @P0 EXIT ;  /* 0x000000000000094d */ /* 0x000fea0003800000 */
[----:B------:R-:W0:Y:S01]  /*0070*/  LDCU UR5, c[0x0][0x370] ;  /* 0x00006e00ff0577ac */ /* 0x000e220008000800 */
[----:B------:R-:W1:Y:S01]  /*0080*/  LDCU.64 UR6, c[0x0][0x358] ;  /* 0x00006b00ff0677ac */ /* 0x000e620008000a00 */
[----:B0-----:R-:W-:-:S12]  /*0090*/  UIADD3 UR4, UPT, UPT, UR4, UR5, URZ ;  /* 0x0000000504047290 */ /* 0x001fd8000fffe0ff */
.L_x_1:
[----:B0-----:R-:W-:-:S07]  /*00a0*/  CS2R R2, SR_CLOCKLO ;  /* 0x0000000000027805 */ /* 0x001fce0000015000 */
.L_x_0:
[----:B------:R-:W-:-:S06]  /*00b0*/  CS2R R4, SR_CLOCKLO ;  /* 0x0000000000047805 */ /* 0x000fcc0000015000 */
[----:B------:R-:W-:-:S05]  /*00c0*/  IADD3 R6, P0, PT, -R2, R4, RZ ;  /* 0x0000000402067210 */ /* 0x000fca0007f1e1ff */
[----:B------:R-:W-:Y:S01]  /*00d0*/  IMAD.X R4, R5, 0x1, ~R3, P0 ;  /* 0x0000000105047824 */ /* 0x000fe200000e0e03 */
[----:B------:R-:W-:-:S04]  /*00e0*/  ISETP.GE.U32.AND P0, PT, R6, 0x64, PT ;  /* 0x000000640600780c */ /* 0x000fc80003f06070 */
[----:B------:R-:W-:-:S13]  /*00f0*/  ISETP.GE.AND.EX P0, PT, R4, RZ, PT, P0 ;  /* 0x000000ff0400720c */ /* 0x000fda0003f06300 */
[----:B------:R-:W-:Y:S05]  /*0100*/  @!P0 BRA `(.L_x_0) ;  /* 0xfffffffc00e88947 */ /* 0x000fea000383ffff */
[----:B------:R-:W0:Y:S08]  /*0110*/  LDC.64 R2, c[0x0][0x380] ;  /* 0x0000e000ff027b82 */ /* 0x000e300000000a00 */
[----:B------:R-:W2:Y:S08]  /*0120*/  LDC.64 R4, c[0x0][0x388] ;  /* 0x0000e200ff047b82 */ /* 0x000eb00000000a00 */
[----:B------:R-:W3:Y:S01]  /*0130*/  LDC.64 R6, c[0x0][0x390] ;  /* 0x0000e400ff067b82 */ /* 0x000ee20000000a00 */
[----:B0-----:R-:W-:-:S06]  /*0140*/  IMAD.WIDE R2, R0, 0x4, R2 ;  /* 0x0000000400027825 */ /* 0x001fcc00078e0202 */
[----:B-1----:R-:W4:Y:S01]  /*0150*/  LDG.E R2, desc[UR6][R2.64] ;  /* 0x0000000602027981 */ /* 0x002f22000c1e1900 */
[----:B--2---:R-:W-:-:S06]  /*0160*/  IMAD.WIDE R4, R0, 0x4, R4 ;  /* 0x0000000400047825 */ /* 0x004fcc00078e0204 */
[----:B------:R-:W4:Y:S01]  /*0170*/  LDG.E R5, desc[UR6][R4.64] ;  /* 0x0000000604057981 */ /* 0x000f22000c1e1900 */
[----:B---3--:R-:W-:-:S04]  /*0180*/  IMAD.WIDE R6, R0, 0x4, R6 ;  /* 0x0000000400067825 */ /* 0x008fc800078e0206 */
[----:B------:R-:W-:-:S05]  /*0190*/  VIADD R0, R0, UR4 ;  /* 0x0000000400007c36 */ /* 0x000fca0008000000 */
[----:B------:R-:W-:Y:S01]  /*01a0*/  ISETP.GE.AND P0, PT, R0, 0x32, PT ;  /* 0x000000320000780c */ /* 0x000fe20003f06270 */
[----:B----4-:R-:W-:-:S05]  /*01b0*/  IMAD.IADD R9, R2, 0x1, R5 ;  /* 0x0000000102097824 */ /* 0x010fca00078e0205 */
[----:B------:R0:W-:Y:S07]  /*01c0*/  STG.E desc[UR6][R6.64], R9 ;  /* 0x0000000906007986 */ /* 0x0001ee000c101906 */
[----:B------:R-:W-:Y:S05]  /*01d0*/  @!P0 BRA `(.L_x_1) ;  /* 0xfffffffc00b08947 */ /* 0x000fea000383ffff */
[----:B------:R-:W-:Y:S05]  /*01e0*/  EXIT ;  /* 0x000000000000794d */ /* 0x000fea0003800000 */
.L_x_2:
[----:B------:R-:W-:-:S00]  /*01f0*/  BRA `(.L_x_2) ;  /* 0xfffffffc00fc7947 */ /* 0x000fc0000383ffff */
[----:B------:R-:W-:-:S00]  /*0200*/  NOP ;  /* 0x0000000000007918 */ /* 0x000fc00000000000 */
[----:B------:R-:W-:-:S00]  /*0210*/  NOP ;  /* 0x0000000000007918 */ /* 0x000fc00000000000 */
[----:B------:R-:W-:-:S00]  /*0220*/  NOP ;  /* 0x0000000000007918 */ /* 0x000fc00000000000 */
[----:B------:R-:W-:-:S00]  /*0230*/  NOP ;  /* 0x0000000000007918 */ /* 0x000fc00000000000 */
[----:B------:R-:W-:-:S00]  /*0240*/  NOP ;  /* 0x0000000000007918 */ /* 0x000fc00000000000 */
[----:B------:R-:W-:-:S00]  /*0250*/  NOP ;  /* 0x0000000000007918 */ /* 0x000fc00000000000 */
[----:B------:R-:W-:-:S00]  /*0260*/  NOP ;  /* 0x0000000000007918 */ /* 0x000fc00000000000 */
[----:B------:R-:W-:-:S00]  /*0270*/  NOP ;  /* 0x0000000000007918 */ /* 0x000fc00000000000 */
.L_x_3:


//--------------------- .nv.shared.reserved.0     --------------------------
	.section	.nv.shared.reserved.0,"aw",@nobits
	.weak		__nv_reservedSMEM_offset_0_alias
	.size		__nv_reservedSMEM_offset_0_alias, 0, 64
	.other		__nv_reservedSMEM_offset_0_alias,@"STO_CUDA_RESERVED_SHARED STV_DEFAULT"
__nv_reservedSMEM_offset_0_alias:
	.zero		0
	.zero		64


//--------------------- .nv.constant0._Z3addPiS_S_ --------------------------
	.section	.nv.constant0._Z3addPiS_S_,"a",@progbits
	.sectionflags	@""
	.align	4
.nv.constant0._Z3addPiS_S_:
	.zero		920


//--------------------- SYMBOLS --------------------------

	.type		.nv.reservedSmem.offset0,@object
	.size		.nv.reservedSmem.offset0,0x4
